//
// Generated by NVIDIA NVVM Compiler
//
// Compiler Build ID: CL-36424714
// Cuda compilation tools, release 13.0, V13.0.88
// Based on NVVM 20.0.0
//

.version 9.0
.target sm_100
.address_size 64

	// .globl	_Z13computeGlobalPiiS_
// _ZZ13computeSharedPiiS_E6localB has been demoted
.extern .shared .align 16 .b8 temp[];

.visible .entry _Z13computeGlobalPiiS_(
	.param .u64 .ptr .align 1 _Z13computeGlobalPiiS__param_0,
	.param .u32 _Z13computeGlobalPiiS__param_1,
	.param .u64 .ptr .align 1 _Z13computeGlobalPiiS__param_2
)
{
	.reg .pred 	%p<2>;
	.reg .b32 	%r<12>;
	.reg .b64 	%rd<9>;

	ld.param.u64 	%rd1, [_Z13computeGlobalPiiS__param_0];
	ld.param.u32 	%r2, [_Z13computeGlobalPiiS__param_1];
	ld.param.u64 	%rd2, [_Z13computeGlobalPiiS__param_2];
	mov.u32 	%r3, %tid.x;
	mov.u32 	%r4, %ctaid.x;
	mov.u32 	%r5, %ntid.x;
	mad.lo.s32 	%r1, %r4, %r5, %r3;
	setp.ge.s32 	%p1, %r1, %r2;
	@%p1 bra 	$L__BB0_2;
	cvta.to.global.u64 	%rd3, %rd1;
	cvta.to.global.u64 	%rd4, %rd2;
	mul.wide.s32 	%rd5, %r1, 4;
	add.s64 	%rd6, %rd3, %rd5;
	ld.global.u32 	%r6, [%rd6];
	mul.hi.s32 	%r7, %r6, 1374389535;
	shr.u32 	%r8, %r7, 31;
	shr.s32 	%r9, %r7, 5;
	add.s32 	%r10, %r9, %r8;
	mul.wide.s32 	%rd7, %r10, 4;
	add.s64 	%rd8, %rd4, %rd7;
	atom.global.add.u32 	%r11, [%rd8], 1;
$L__BB0_2:
	ret;

}
	// .globl	_Z13computeSharedPiiS_
.visible .entry _Z13computeSharedPiiS_(
	.param .u64 .ptr .align 1 _Z13computeSharedPiiS__param_0,
	.param .u32 _Z13computeSharedPiiS__param_1,
	.param .u64 .ptr .align 1 _Z13computeSharedPiiS__param_2
)
{
	.reg .pred 	%p<4>;
	.reg .b32 	%r<21>;
	.reg .b64 	%rd<9>;
	// demoted variable
	.shared .align 4 .b8 _ZZ13computeSharedPiiS_E6localB[40];
	ld.param.u64 	%rd1, [_Z13computeSharedPiiS__param_0];
	ld.param.u32 	%r4, [_Z13computeSharedPiiS__param_1];
	ld.param.u64 	%rd2, [_Z13computeSharedPiiS__param_2];
	mov.u32 	%r1, %tid.x;
	mov.u32 	%r5, %ctaid.x;
	mov.u32 	%r6, %ntid.x;
	mad.lo.s32 	%r2, %r5, %r6, %r1;
	setp.gt.u32 	%p1, %r1, 9;
	shl.b32 	%r7, %r1, 2;
	mov.u32 	%r8, _ZZ13computeSharedPiiS_E6localB;
	add.s32 	%r3, %r8, %r7;
	@%p1 bra 	$L__BB1_2;
	mov.b32 	%r9, 0;
	st.shared.u32 	[%r3], %r9;
$L__BB1_2:
	bar.sync 	0;
	setp.ge.s32 	%p2, %r2, %r4;
	@%p2 bra 	$L__BB1_4;
	cvta.to.global.u64 	%rd3, %rd1;
	mul.wide.s32 	%rd4, %r2, 4;
	add.s64 	%rd5, %rd3, %rd4;
	ld.global.u32 	%r10, [%rd5];
	mul.hi.s32 	%r11, %r10, 1374389535;
	shr.u32 	%r12, %r11, 31;
	shr.s32 	%r13, %r11, 5;
	add.s32 	%r14, %r13, %r12;
	shl.b32 	%r15, %r14, 2;
	add.s32 	%r17, %r8, %r15;
	atom.shared.add.u32 	%r18, [%r17], 1;
$L__BB1_4:
	setp.gt.u32 	%p3, %r1, 9;
	bar.sync 	0;
	@%p3 bra 	$L__BB1_6;
	cvta.to.global.u64 	%rd6, %rd2;
	mul.wide.u32 	%rd7, %r1, 4;
	add.s64 	%rd8, %rd6, %rd7;
	ld.shared.u32 	%r19, [%r3];
	atom.global.add.u32 	%r20, [%rd8], %r19;
$L__BB1_6:
	ret;

}
	// .globl	_Z8computeCPiS_i
.visible .entry _Z8computeCPiS_i(
	.param .u64 .ptr .align 1 _Z8computeCPiS_i_param_0,
	.param .u64 .ptr .align 1 _Z8computeCPiS_i_param_1,
	.param .u32 _Z8computeCPiS_i_param_2
)
{
	.reg .pred 	%p<2>;
	.reg .b32 	%r<4>;
	.reg .b64 	%rd<8>;

	ld.param.u64 	%rd2, [_Z8computeCPiS_i_param_0];
	ld.param.u64 	%rd3, [_Z8computeCPiS_i_param_1];
	ld.param.u32 	%r1, [_Z8computeCPiS_i_param_2];
	cvta.to.global.u64 	%rd1, %rd3;
	cvta.to.global.u64 	%rd4, %rd2;
	mov.u32 	%r2, %tid.x;
	mul.wide.u32 	%rd5, %r2, 4;
	add.s64 	%rd6, %rd4, %rd5;
	ld.global.u32 	%r3, [%rd6+4];
	add.s64 	%rd7, %rd1, %rd5;
	st.global.u32 	[%rd7], %r3;
	setp.ne.s32 	%p1, %r2, 9;
	@%p1 bra 	$L__BB2_2;
	st.global.u32 	[%rd1+36], %r1;
$L__BB2_2:
	ret;

}
	// .globl	_Z13inclusiveScanPiS_i
.visible .entry _Z13inclusiveScanPiS_i(
	.param .u64 .ptr .align 1 _Z13inclusiveScanPiS_i_param_0,
	.param .u64 .ptr .align 1 _Z13inclusiveScanPiS_i_param_1,
	.param .u32 _Z13inclusiveScanPiS_i_param_2
)
{
	.reg .pred 	%p<10>;
	.reg .b32 	%r<58>;
	.reg .b64 	%rd<13>;

	ld.param.u64 	%rd3, [_Z13inclusiveScanPiS_i_param_0];
	ld.param.u64 	%rd4, [_Z13inclusiveScanPiS_i_param_1];
	ld.param.u32 	%r16, [_Z13inclusiveScanPiS_i_param_2];
	cvta.to.global.u64 	%rd1, %rd4;
	cvta.to.global.u64 	%rd2, %rd3;
	mov.u32 	%r1, %tid.x;
	mov.u32 	%r17, %ctaid.x;
	mov.u32 	%r2, %ntid.x;
	mul.lo.s32 	%r18, %r17, %r2;
	shl.b32 	%r19, %r18, 1;
	add.s32 	%r3, %r19, %r1;
	setp.ge.s32 	%p1, %r3, %r16;
	shl.b32 	%r20, %r1, 2;
	mov.u32 	%r21, temp;
	add.s32 	%r4, %r21, %r20;
	@%p1 bra 	$L__BB3_2;
	mul.wide.s32 	%rd5, %r3, 4;
	add.s64 	%rd6, %rd2, %rd5;
	ld.global.u32 	%r23, [%rd6];
	st.shared.u32 	[%r4], %r23;
	bra.uni 	$L__BB3_3;
$L__BB3_2:
	mov.b32 	%r22, 0;
	st.shared.u32 	[%r4], %r22;
$L__BB3_3:
	add.s32 	%r5, %r3, %r2;
	setp.ge.u32 	%p2, %r5, %r16;
	shl.b32 	%r24, %r2, 2;
	add.s32 	%r6, %r4, %r24;
	@%p2 bra 	$L__BB3_5;
	mul.wide.u32 	%rd7, %r5, 4;
	add.s64 	%rd8, %rd2, %rd7;
	ld.global.u32 	%r26, [%rd8];
	st.shared.u32 	[%r6], %r26;
	bra.uni 	$L__BB3_6;
$L__BB3_5:
	mov.b32 	%r25, 0;
	st.shared.u32 	[%r6], %r25;
$L__BB3_6:
	shl.b32 	%r28, %r1, 1;
	or.b32  	%r7, %r28, 1;
	mov.b32 	%r57, 1;
	mov.u32 	%r54, %r2;
$L__BB3_7:
	bar.sync 	0;
	setp.ge.u32 	%p3, %r1, %r54;
	@%p3 bra 	$L__BB3_9;
	mul.lo.s32 	%r29, %r57, %r7;
	shl.b32 	%r30, %r29, 2;
	add.s32 	%r32, %r21, %r30;
	ld.shared.u32 	%r33, [%r32+-4];
	shl.b32 	%r34, %r57, 2;
	add.s32 	%r35, %r32, %r34;
	ld.shared.u32 	%r36, [%r35+-4];
	add.s32 	%r37, %r36, %r33;
	st.shared.u32 	[%r35+-4], %r37;
$L__BB3_9:
	shl.b32 	%r57, %r57, 1;
	shr.u32 	%r11, %r54, 1;
	setp.gt.u32 	%p4, %r54, 1;
	mov.u32 	%r54, %r11;
	@%p4 bra 	$L__BB3_7;
	setp.ne.s32 	%p5, %r1, 0;
	@%p5 bra 	$L__BB3_12;
	shl.b32 	%r38, %r2, 3;
	add.s32 	%r40, %r21, %r38;
	mov.b32 	%r41, 0;
	st.shared.u32 	[%r40+-4], %r41;
$L__BB3_12:
	mov.b32 	%r56, 1;
$L__BB3_13:
	shr.u32 	%r57, %r57, 1;
	bar.sync 	0;
	setp.ge.u32 	%p6, %r1, %r56;
	@%p6 bra 	$L__BB3_15;
	mul.lo.s32 	%r43, %r57, %r7;
	shl.b32 	%r44, %r43, 2;
	add.s32 	%r46, %r21, %r44;
	ld.shared.u32 	%r47, [%r46+-4];
	shl.b32 	%r48, %r57, 2;
	add.s32 	%r49, %r46, %r48;
	ld.shared.u32 	%r50, [%r49+-4];
	st.shared.u32 	[%r46+-4], %r50;
	add.s32 	%r51, %r50, %r47;
	st.shared.u32 	[%r49+-4], %r51;
$L__BB3_15:
	shl.b32 	%r15, %r56, 1;
	setp.lt.u32 	%p7, %r56, %r2;
	mov.u32 	%r56, %r15;
	@%p7 bra 	$L__BB3_13;
	setp.ge.s32 	%p8, %r3, %r16;
	bar.sync 	0;
	@%p8 bra 	$L__BB3_18;
	ld.shared.u32 	%r52, [%r4];
	mul.wide.s32 	%rd9, %r3, 4;
	add.s64 	%rd10, %rd1, %rd9;
	st.global.u32 	[%rd10], %r52;
$L__BB3_18:
	setp.ge.u32 	%p9, %r5, %r16;
	@%p9 bra 	$L__BB3_20;
	ld.shared.u32 	%r53, [%r6];
	mul.wide.u32 	%rd11, %r5, 4;
	add.s64 	%rd12, %rd1, %rd11;
	st.global.u32 	[%rd12], %r53;
$L__BB3_20:
	ret;

}


// ===== COMPILED SASS (sm_100) =====

	.target	sm_100

	.elftype	@"ET_EXEC"


//--------------------- .note.nv.tkinfo           --------------------------
	.section	.note.nv.tkinfo,"",@"SHT_NOTE"
	.sectionflags	@"SHF_NOTE_NV_TKINFO"
	.tkinfo
        /*0018*/ 	.word	0x00000002
        /*0030*/ 	.string	""
        /*0030*/ 	.string	"ptxas"
        /*0030*/ 	.string	"Cuda compilation tools, release 13.0, V13.0.88"
        /*0030*/ 	.string	"Build cuda_13.0.r13.0/compiler.36424714_0"
        /*0030*/ 	.string	"-arch sm_100 -m 64 "



//--------------------- .note.nv.cuinfo           --------------------------
	.section	.note.nv.cuinfo,"",@"SHT_NOTE"
	.sectionflags	@"SHF_NOTE_NV_CUINFO"
        /*0018*/ 	.short	0x0002
        /*001a*/ 	.short	0x0064
        /*001c*/ 	.short	0x0082
	.zero		2


//--------------------- .nv.info                  --------------------------
	.section	.nv.info,"",@"SHT_CUDA_INFO"
	.align	4


	//----- nvinfo : EIATTR_REGCOUNT
	.align		4
        /*0000*/ 	.byte	0x04, 0x2f
        /*0002*/ 	.short	(.L_1 - .L_0)
	.align		4
.L_0:
        /*0004*/ 	.word	index@(_Z13computeGlobalPiiS_)
        /*0008*/ 	.word	0x0000000c


	//----- nvinfo : EIATTR_FRAME_SIZE
	.align		4
.L_1:
        /*000c*/ 	.byte	0x04, 0x11
        /*000e*/ 	.short	(.L_3 - .L_2)
	.align		4
.L_2:
        /*0010*/ 	.word	index@(_Z13computeGlobalPiiS_)
        /*0014*/ 	.word	0x00000000


	//----- nvinfo : EIATTR_REGCOUNT
	.align		4
.L_3:
        /*0018*/ 	.byte	0x04, 0x2f
        /*001a*/ 	.short	(.L_5 - .L_4)
	.align		4
.L_4:
        /*001c*/ 	.word	index@(_Z13computeSharedPiiS_)
        /*0020*/ 	.word	0x0000000a


	//----- nvinfo : EIATTR_FRAME_SIZE
	.align		4
.L_5:
        /*0024*/ 	.byte	0x04, 0x11
        /*0026*/ 	.short	(.L_7 - .L_6)
	.align		4
.L_6:
        /*0028*/ 	.word	index@(_Z13computeSharedPiiS_)
        /*002c*/ 	.word	0x00000000


	//----- nvinfo : EIATTR_REGCOUNT
	.align		4
.L_7:
        /*0030*/ 	.byte	0x04, 0x2f
        /*0032*/ 	.short	(.L_9 - .L_8)
	.align		4
.L_8:
        /*0034*/ 	.word	index@(_Z8computeCPiS_i)
        /*0038*/ 	.word	0x0000000a


	//----- nvinfo : EIATTR_FRAME_SIZE
	.align		4
.L_9:
        /*003c*/ 	.byte	0x04, 0x11
        /*003e*/ 	.short	(.L_11 - .L_10)
	.align		4
.L_10:
        /*0040*/ 	.word	index@(_Z8computeCPiS_i)
        /*0044*/ 	.word	0x00000000


	//----- nvinfo : EIATTR_REGCOUNT
	.align		4
.L_11:
        /*0048*/ 	.byte	0x04, 0x2f
        /*004a*/ 	.short	(.L_13 - .L_12)
	.align		4
.L_12:
        /*004c*/ 	.word	index@(_Z13inclusiveScanPiS_i)
        /*0050*/ 	.word	0x00000011


	//----- nvinfo : EIATTR_FRAME_SIZE
	.align		4
.L_13:
        /*0054*/ 	.byte	0x04, 0x11
        /*0056*/ 	.short	(.L_15 - .L_14)
	.align		4
.L_14:
        /*0058*/ 	.word	index@(_Z13inclusiveScanPiS_i)
        /*005c*/ 	.word	0x00000000


	//----- nvinfo : EIATTR_MIN_STACK_SIZE
	.align		4
.L_15:
        /*0060*/ 	.byte	0x04, 0x12
        /*0062*/ 	.short	(.L_17 - .L_16)
	.align		4
.L_16:
        /*0064*/ 	.word	index@(_Z13inclusiveScanPiS_i)
        /*0068*/ 	.word	0x00000000


	//----- nvinfo : EIATTR_MIN_STACK_SIZE
	.align		4
.L_17:
        /*006c*/ 	.byte	0x04, 0x12
        /*006e*/ 	.short	(.L_19 - .L_18)
	.align		4
.L_18:
        /*0070*/ 	.word	index@(_Z8computeCPiS_i)
        /*0074*/ 	.word	0x00000000


	//----- nvinfo : EIATTR_MIN_STACK_SIZE
	.align		4
.L_19:
        /*0078*/ 	.byte	0x04, 0x12
        /*007a*/ 	.short	(.L_21 - .L_20)
	.align		4
.L_20:
        /*007c*/ 	.word	index@(_Z13computeSharedPiiS_)
        /*0080*/ 	.word	0x00000000


	//----- nvinfo : EIATTR_MIN_STACK_SIZE
	.align		4
.L_21:
        /*0084*/ 	.byte	0x04, 0x12
        /*0086*/ 	.short	(.L_23 - .L_22)
	.align		4
.L_22:
        /*0088*/ 	.word	index@(_Z13computeGlobalPiiS_)
        /*008c*/ 	.word	0x00000000
.L_23:


//--------------------- .nv.compat                --------------------------
	.section	.nv.compat,"",@"SHT_CUDA_COMPAT_INFO"
	.align	4
        /*0000*/ 	.byte	0x02, 0x09, 0x00, 0x00, 0x02, 0x02, 0x01, 0x00, 0x02, 0x05, 0x05, 0x00, 0x03, 0x07, 0x01, 0x01
        /*0010*/ 	.byte	0x02, 0x03, 0x00, 0x00, 0x02, 0x06, 0x01, 0x00, 0x04, 0x0b, 0x08, 0x00, 0x09, 0x00, 0x00, 0x00
        /*0020*/ 	.byte	0x00, 0x00, 0x00, 0x00


//--------------------- .nv.info._Z13inclusiveScanPiS_i --------------------------
	.section	.nv.info._Z13inclusiveScanPiS_i,"",@"SHT_CUDA_INFO"
	.sectionflags	@""
	.align	4


	//----- nvinfo : EIATTR_CUDA_API_VERSION
	.align		4
        /*0000*/ 	.byte	0x04, 0x37
        /*0002*/ 	.short	(.L_25 - .L_24)
.L_24:
        /*0004*/ 	.word	0x00000082


	//----- nvinfo : EIATTR_KPARAM_INFO
	.align		4
.L_25:
        /*0008*/ 	.byte	0x04, 0x17
        /*000a*/ 	.short	(.L_27 - .L_26)
.L_26:
        /*000c*/ 	.word	0x00000000
        /*0010*/ 	.short	0x0002
        /*0012*/ 	.short	0x0010
        /*0014*/ 	.byte	0x00, 0xf0, 0x11, 0x00


	//----- nvinfo : EIATTR_KPARAM_INFO
	.align		4
.L_27:
        /*0018*/ 	.byte	0x04, 0x17
        /*001a*/ 	.short	(.L_29 - .L_28)
.L_28:
        /*001c*/ 	.word	0x00000000
        /*0020*/ 	.short	0x0001
        /*0022*/ 	.short	0x0008
        /*0024*/ 	.byte	0x00, 0xf5, 0x21, 0x00


	//----- nvinfo : EIATTR_KPARAM_INFO
	.align		4
.L_29:
        /*0028*/ 	.byte	0x04, 0x17
        /*002a*/ 	.short	(.L_31 - .L_30)
.L_30:
        /*002c*/ 	.word	0x00000000
        /*0030*/ 	.short	0x0000
        /*0032*/ 	.short	0x0000
        /*0034*/ 	.byte	0x00, 0xf5, 0x21, 0x00


	//----- nvinfo : EIATTR_SPARSE_MMA_MASK
	.align		4
.L_31:
        /*0038*/ 	.byte	0x03, 0x50
        /*003a*/ 	.short	0x0000


	//----- nvinfo : EIATTR_MAXREG_COUNT
	.align		4
        /*003c*/ 	.byte	0x03, 0x1b
        /*003e*/ 	.short	0x00ff


	//----- nvinfo : EIATTR_NUM_BARRIERS
	.align		4
        /*0040*/ 	.byte	0x02, 0x4c
        /*0042*/ 	.byte	0x01
	.zero		1


	//----- nvinfo : EIATTR_MERCURY_ISA_VERSION
	.align		4
        /*0044*/ 	.byte	0x03, 0x5f
        /*0046*/ 	.short	0x0101


	//----- nvinfo : EIATTR_VRC_CTA_INIT_COUNT
	.align		4
        /*0048*/ 	.byte	0x02, 0x4a
	.zero		1
	.zero		1


	//----- nvinfo : EIATTR_EXIT_INSTR_OFFSETS
	.align		4
        /*004c*/ 	.byte	0x04, 0x1c
        /*004e*/ 	.short	(.L_33 - .L_32)


	//   ....[0]....
.L_32:
        /*0050*/ 	.word	0x00000440


	//   ....[1]....
        /*0054*/ 	.word	0x00000490


	//----- nvinfo : EIATTR_CBANK_PARAM_SIZE
	.align		4
.L_33:
        /*0058*/ 	.byte	0x03, 0x19
        /*005a*/ 	.short	0x0014


	//----- nvinfo : EIATTR_PARAM_CBANK
	.align		4
        /*005c*/ 	.byte	0x04, 0x0a
        /*005e*/ 	.short	(.L_35 - .L_34)
	.align		4
.L_34:
        /*0060*/ 	.word	index@(.nv.constant0._Z13inclusiveScanPiS_i)
        /*0064*/ 	.short	0x0380
        /*0066*/ 	.short	0x0014


	//----- nvinfo : EIATTR_SW_WAR
	.align		4
.L_35:
        /*0068*/ 	.byte	0x04, 0x36
        /*006a*/ 	.short	(.L_37 - .L_36)
.L_36:
        /*006c*/ 	.word	0x00000008
.L_37:


//--------------------- .nv.info._Z8computeCPiS_i --------------------------
	.section	.nv.info._Z8computeCPiS_i,"",@"SHT_CUDA_INFO"
	.sectionflags	@""
	.align	4


	//----- nvinfo : EIATTR_CUDA_API_VERSION
	.align		4
        /*0000*/ 	.byte	0x04, 0x37
        /*0002*/ 	.short	(.L_39 - .L_38)
.L_38:
        /*0004*/ 	.word	0x00000082


	//----- nvinfo : EIATTR_KPARAM_INFO
	.align		4
.L_39:
        /*0008*/ 	.byte	0x04, 0x17
        /*000a*/ 	.short	(.L_41 - .L_40)
.L_40:
        /*000c*/ 	.word	0x00000000
        /*0010*/ 	.short	0x0002
        /*0012*/ 	.short	0x0010
        /*0014*/ 	.byte	0x00, 0xf0, 0x11, 0x00


	//----- nvinfo : EIATTR_KPARAM_INFO
	.align		4
.L_41:
        /*0018*/ 	.byte	0x04, 0x17
        /*001a*/ 	.short	(.L_43 - .L_42)
.L_42:
        /*001c*/ 	.word	0x00000000
        /*0020*/ 	.short	0x0001
        /*0022*/ 	.short	0x0008
        /*0024*/ 	.byte	0x00, 0xf5, 0x21, 0x00


	//----- nvinfo : EIATTR_KPARAM_INFO
	.align		4
.L_43:
        /*0028*/ 	.byte	0x04, 0x17
        /*002a*/ 	.short	(.L_45 - .L_44)
.L_44:
        /*002c*/ 	.word	0x00000000
        /*0030*/ 	.short	0x0000
        /*0032*/ 	.short	0x0000
        /*0034*/ 	.byte	0x00, 0xf5, 0x21, 0x00


	//----- nvinfo : EIATTR_SPARSE_MMA_MASK
	.align		4
.L_45:
        /*0038*/ 	.byte	0x03, 0x50
        /*003a*/ 	.short	0x0000


	//----- nvinfo : EIATTR_MAXREG_COUNT
	.align		4
        /*003c*/ 	.byte	0x03, 0x1b
        /*003e*/ 	.short	0x00ff


	//----- nvinfo : EIATTR_MERCURY_ISA_VERSION
	.align		4
        /*0040*/ 	.byte	0x03, 0x5f
        /*0042*/ 	.short	0x0101


	//----- nvinfo : EIATTR_VRC_CTA_INIT_COUNT
	.align		4
        /*0044*/ 	.byte	0x02, 0x4a
	.zero		1
	.zero		1


	//----- nvinfo : EIATTR_EXIT_INSTR_OFFSETS
	.align		4
        /*0048*/ 	.byte	0x04, 0x1c
        /*004a*/ 	.short	(.L_47 - .L_46)


	//   ....[0]....
.L_46:
        /*004c*/ 	.word	0x000000a0


	//   ....[1]....
        /*0050*/ 	.word	0x000000e0


	//----- nvinfo : EIATTR_CBANK_PARAM_SIZE
	.align		4
.L_47:
        /*0054*/ 	.byte	0x03, 0x19
        /*0056*/ 	.short	0x0014


	//----- nvinfo : EIATTR_PARAM_CBANK
	.align		4
        /*0058*/ 	.byte	0x04, 0x0a
        /*005a*/ 	.short	(.L_49 - .L_48)
	.align		4
.L_48:
        /*005c*/ 	.word	index@(.nv.constant0._Z8computeCPiS_i)
        /*0060*/ 	.short	0x0380
        /*0062*/ 	.short	0x0014


	//----- nvinfo : EIATTR_SW_WAR
	.align		4
.L_49:
        /*0064*/ 	.byte	0x04, 0x36
        /*0066*/ 	.short	(.L_51 - .L_50)
.L_50:
        /*0068*/ 	.word	0x00000008
.L_51:


//--------------------- .nv.info._Z13computeSharedPiiS_ --------------------------
	.section	.nv.info._Z13computeSharedPiiS_,"",@"SHT_CUDA_INFO"
	.sectionflags	@""
	.align	4


	//----- nvinfo : EIATTR_CUDA_API_VERSION
	.align		4
        /*0000*/ 	.byte	0x04, 0x37
        /*0002*/ 	.short	(.L_53 - .L_52)
.L_52:
        /*0004*/ 	.word	0x00000082


	//----- nvinfo : EIATTR_KPARAM_INFO
	.align		4
.L_53:
        /*0008*/ 	.byte	0x04, 0x17
        /*000a*/ 	.short	(.L_55 - .L_54)
.L_54:
        /*000c*/ 	.word	0x00000000
        /*0010*/ 	.short	0x0002
        /*0012*/ 	.short	0x0010
        /*0014*/ 	.byte	0x00, 0xf5, 0x21, 0x00


	//----- nvinfo : EIATTR_KPARAM_INFO
	.align		4
.L_55:
        /*0018*/ 	.byte	0x04, 0x17
        /*001a*/ 	.short	(.L_57 - .L_56)
.L_56:
        /*001c*/ 	.word	0x00000000
        /*0020*/ 	.short	0x0001
        /*0022*/ 	.short	0x0008
        /*0024*/ 	.byte	0x00, 0xf0, 0x11, 0x00


	//----- nvinfo : EIATTR_KPARAM_INFO
	.align		4
.L_57:
        /*0028*/ 	.byte	0x04, 0x17
        /*002a*/ 	.short	(.L_59 - .L_58)
.L_58:
        /*002c*/ 	.word	0x00000000
        /*0030*/ 	.short	0x0000
        /*0032*/ 	.short	0x0000
        /*0034*/ 	.byte	0x00, 0xf5, 0x21, 0x00


	//----- nvinfo : EIATTR_SPARSE_MMA_MASK
	.align		4
.L_59:
        /*0038*/ 	.byte	0x03, 0x50
        /*003a*/ 	.short	0x0000


	//----- nvinfo : EIATTR_MAXREG_COUNT
	.align		4
        /*003c*/ 	.byte	0x03, 0x1b
        /*003e*/ 	.short	0x00ff


	//----- nvinfo : EIATTR_NUM_BARRIERS
	.align		4
        /*0040*/ 	.byte	0x02, 0x4c
        /*0042*/ 	.byte	0x01
	.zero		1


	//----- nvinfo : EIATTR_MERCURY_ISA_VERSION
	.align		4
        /*0044*/ 	.byte	0x03, 0x5f
        /*0046*/ 	.short	0x0101


	//----- nvinfo : EIATTR_VRC_CTA_INIT_COUNT
	.align		4
        /*0048*/ 	.byte	0x02, 0x4a
	.zero		1
	.zero		1


	//----- nvinfo : EIATTR_EXIT_INSTR_OFFSETS
	.align		4
        /*004c*/ 	.byte	0x04, 0x1c
        /*004e*/ 	.short	(.L_61 - .L_60)


	//   ....[0]....
.L_60:
        /*0050*/ 	.word	0x000001b0


	//   ....[1]....
        /*0054*/ 	.word	0x00000200


	//----- nvinfo : EIATTR_CRS_STACK_SIZE
	.align		4
.L_61:
        /*0058*/ 	.byte	0x04, 0x1e
        /*005a*/ 	.short	(.L_63 - .L_62)
.L_62:
        /*005c*/ 	.word	0x00000000


	//----- nvinfo : EIATTR_CBANK_PARAM_SIZE
	.align		4
.L_63:
        /*0060*/ 	.byte	0x03, 0x19
        /*0062*/ 	.short	0x0018


	//----- nvinfo : EIATTR_PARAM_CBANK
	.align		4
        /*0064*/ 	.byte	0x04, 0x0a
        /*0066*/ 	.short	(.L_65 - .L_64)
	.align		4
.L_64:
        /*0068*/ 	.word	index@(.nv.constant0._Z13computeSharedPiiS_)
        /*006c*/ 	.short	0x0380
        /*006e*/ 	.short	0x0018


	//----- nvinfo : EIATTR_SW_WAR
	.align		4
.L_65:
        /*0070*/ 	.byte	0x04, 0x36
        /*0072*/ 	.short	(.L_67 - .L_66)
.L_66:
        /*0074*/ 	.word	0x00000008
.L_67:


//--------------------- .nv.info._Z13computeGlobalPiiS_ --------------------------
	.section	.nv.info._Z13computeGlobalPiiS_,"",@"SHT_CUDA_INFO"
	.sectionflags	@""
	.align	4


	//----- nvinfo : EIATTR_CUDA_API_VERSION
	.align		4
        /*0000*/ 	.byte	0x04, 0x37
        /*0002*/ 	.short	(.L_69 - .L_68)
.L_68:
        /*0004*/ 	.word	0x00000082


	//----- nvinfo : EIATTR_KPARAM_INFO
	.align		4
.L_69:
        /*0008*/ 	.byte	0x04, 0x17
        /*000a*/ 	.short	(.L_71 - .L_70)
.L_70:
        /*000c*/ 	.word	0x00000000
        /*0010*/ 	.short	0x0002
        /*0012*/ 	.short	0x0010
        /*0014*/ 	.byte	0x00, 0xf5, 0x21, 0x00


	//----- nvinfo : EIATTR_KPARAM_INFO
	.align		4
.L_71:
        /*0018*/ 	.byte	0x04, 0x17
        /*001a*/ 	.short	(.L_73 - .L_72)
.L_72:
        /*001c*/ 	.word	0x00000000
        /*0020*/ 	.short	0x0001
        /*0022*/ 	.short	0x0008
        /*0024*/ 	.byte	0x00, 0xf0, 0x11, 0x00


	//----- nvinfo : EIATTR_KPARAM_INFO
	.align		4
.L_73:
        /*0028*/ 	.byte	0x04, 0x17
        /*002a*/ 	.short	(.L_75 - .L_74)
.L_74:
        /*002c*/ 	.word	0x00000000
        /*0030*/ 	.short	0x0000
        /*0032*/ 	.short	0x0000
        /*0034*/ 	.byte	0x00, 0xf5, 0x21, 0x00


	//----- nvinfo : EIATTR_SPARSE_MMA_MASK
	.align		4
.L_75:
        /*0038*/ 	.byte	0x03, 0x50
        /*003a*/ 	.short	0x0000


	//----- nvinfo : EIATTR_MAXREG_COUNT
	.align		4
        /*003c*/ 	.byte	0x03, 0x1b
        /*003e*/ 	.short	0x00ff


	//----- nvinfo : EIATTR_MERCURY_ISA_VERSION
	.align		4
        /*0040*/ 	.byte	0x03, 0x5f
        /*0042*/ 	.short	0x0101


	//----- nvinfo : EIATTR_VRC_CTA_INIT_COUNT
	.align		4
        /*0044*/ 	.byte	0x02, 0x4a
	.zero		1
	.zero		1


	//----- nvinfo : EIATTR_EXIT_INSTR_OFFSETS
	.align		4
        /*0048*/ 	.byte	0x04, 0x1c
        /*004a*/ 	.short	(.L_77 - .L_76)


	//   ....[0]....
.L_76:
        /*004c*/ 	.word	0x00000070


	//   ....[1]....
        /*0050*/ 	.word	0x00000130


	//----- nvinfo : EIATTR_CBANK_PARAM_SIZE
	.align		4
.L_77:
        /*0054*/ 	.byte	0x03, 0x19
        /*0056*/ 	.short	0x0018


	//----- nvinfo : EIATTR_PARAM_CBANK
	.align		4
        /*0058*/ 	.byte	0x04, 0x0a
        /*005a*/ 	.short	(.L_79 - .L_78)
	.align		4
.L_78:
        /*005c*/ 	.word	index@(.nv.constant0._Z13computeGlobalPiiS_)
        /*0060*/ 	.short	0x0380
        /*0062*/ 	.short	0x0018


	//----- nvinfo : EIATTR_SW_WAR
	.align		4
.L_79:
        /*0064*/ 	.byte	0x04, 0x36
        /*0066*/ 	.short	(.L_81 - .L_80)
.L_80:
        /*0068*/ 	.word	0x00000008
.L_81:


//--------------------- .nv.callgraph             --------------------------
	.section	.nv.callgraph,"",@"SHT_CUDA_CALLGRAPH"
	.align	4
	.sectionentsize	8
	.align		4
        /*0000*/ 	.word	0x00000000
	.align		4
        /*0004*/ 	.word	0xffffffff
	.align		4
        /*0008*/ 	.word	0x00000000
	.align		4
        /*000c*/ 	.word	0xfffffffe
	.align		4
        /*0010*/ 	.word	0x00000000
	.align		4
        /*0014*/ 	.word	0xfffffffd
	.align		4
        /*0018*/ 	.word	0x00000000
	.align		4
        /*001c*/ 	.word	0xfffffffc


//--------------------- .text._Z13inclusiveScanPiS_i --------------------------
	.section	.text._Z13inclusiveScanPiS_i,"ax",@progbits
	.align	128
        .global         _Z13inclusiveScanPiS_i
        .type           _Z13inclusiveScanPiS_i,@function
        .size           _Z13inclusiveScanPiS_i,(.L_x_8 - _Z13inclusiveScanPiS_i)
        .other          _Z13inclusiveScanPiS_i,@"STO_CUDA_ENTRY STV_DEFAULT"
_Z13inclusiveScanPiS_i:
.text._Z13inclusiveScanPiS_i:
[----:B------:R-:W-:Y:S01]  /*0000*/  LDC R1, c[0x0][0x37c] ;  /* 0x0000df00ff017b82 */ /* 0x000fe20000000800 */
[----:B------:R-:W0:Y:S07]  /*0010*/  S2R R3, SR_TID.X ;  /* 0x0000000000037919 */ /* 0x000e2e0000002100 */
[----:B------:R-:W1:Y:S01]  /*0020*/  S2UR UR4, SR_CTAID.X ;  /* 0x00000000000479c3 */ /* 0x000e620000002500 */
[----:B------:R-:W2:Y:S01]  /*0030*/  LDCU UR5, c[0x0][0x390] ;  /* 0x00007200ff0577ac */ /* 0x000ea20008000800 */
[----:B------:R-:W3:Y:S06]  /*0040*/  LDCU.64 UR6, c[0x0][0x358] ;  /* 0x00006b00ff0677ac */ /* 0x000eec0008000a00 */
[----:B------:R-:W1:Y:S02]  /*0050*/  LDC R5, c[0x0][0x360] ;  /* 0x0000d800ff057b82 */ /* 0x000e640000000800 */
[----:B-1----:R-:W-:-:S04]  /*0060*/  IMAD R2, R5, UR4, RZ ;  /* 0x0000000405027c24 */ /* 0x002fc8000f8e02ff */
[----:B0-----:R-:W-:-:S04]  /*0070*/  IMAD R2, R2, 0x2, R3 ;  /* 0x0000000202027824 */ /* 0x001fc800078e0203 */
[C---:B------:R-:W-:Y:S01]  /*0080*/  IMAD.IADD R0, R2.reuse, 0x1, R5 ;  /* 0x0000000102007824 */ /* 0x040fe200078e0205 */
[----:B--2---:R-:W-:-:S04]  /*0090*/  ISETP.GE.AND P0, PT, R2, UR5, PT ;  /* 0x0000000502007c0c */ /* 0x004fc8000bf06270 */
[----:B------:R-:W-:-:S09]  /*00a0*/  ISETP.GE.U32.AND P1, PT, R0, UR5, PT ;  /* 0x0000000500007c0c */ /* 0x000fd2000bf26070 */
[----:B------:R-:W0:Y:S08]  /*00b0*/  @!P0 LDC.64 R6, c[0x0][0x380] ;  /* 0x0000e000ff068b82 */ /* 0x000e300000000a00 */
[----:B------:R-:W1:Y:S01]  /*00c0*/  @!P1 LDC.64 R8, c[0x0][0x380] ;  /* 0x0000e000ff089b82 */ /* 0x000e620000000a00 */
[----:B0-----:R-:W-:-:S06]  /*00d0*/  @!P0 IMAD.WIDE R6, R2, 0x4, R6 ;  /* 0x0000000402068825 */ /* 0x001fcc00078e0206 */
[----:B---3--:R0:W2:Y:S01]  /*00e0*/  @!P0 LDG.E R7, desc[UR6][R6.64] ;  /* 0x0000000606078981 */ /* 0x0080a2000c1e1900 */
[----:B-1----:R-:W-:-:S06]  /*00f0*/  @!P1 IMAD.WIDE.U32 R8, R0, 0x4, R8 ;  /* 0x0000000400089825 */ /* 0x002fcc00078e0008 */
[----:B------:R1:W3:Y:S01]  /*0100*/  @!P1 LDG.E R9, desc[UR6][R8.64] ;  /* 0x0000000608099981 */ /* 0x0002e2000c1e1900 */
[----:B------:R-:W4:Y:S01]  /*0110*/  S2UR UR5, SR_CgaCtaId ;  /* 0x00000000000579c3 */ /* 0x000f220000008800 */
[----:B------:R-:W-:Y:S02]  /*0120*/  UMOV UR4, 0x400 ;  /* 0x0000040000047882 */ /* 0x000fe40000000000 */
[----:B----4-:R-:W-:-:S06]  /*0130*/  ULEA UR4, UR5, UR4, 0x18 ;  /* 0x0000000405047291 */ /* 0x010fcc000f8ec0ff */
[----:B------:R-:W-:-:S05]  /*0140*/  LEA R10, R3, UR4, 0x2 ;  /* 0x00000004030a7c11 */ /* 0x000fca000f8e10ff */
[----:B------:R-:W-:Y:S01]  /*0150*/  IMAD R4, R5, 0x4, R10 ;  /* 0x0000000405047824 */ /* 0x000fe200078e020a */
[----:B0-----:R-:W-:Y:S01]  /*0160*/  LEA R6, R3, 0x1, 0x1 ;  /* 0x0000000103067811 */ /* 0x001fe200078e08ff */
[----:B------:R-:W-:Y:S02]  /*0170*/  IMAD.MOV.U32 R11, RZ, RZ, 0x1 ;  /* 0x00000001ff0b7424 */ /* 0x000fe400078e00ff */
[----:B-1----:R-:W-:Y:S01]  /*0180*/  IMAD.MOV.U32 R8, RZ, RZ, R5 ;  /* 0x000000ffff087224 */ /* 0x002fe200078e0005 */
[----:B--2---:R0:W-:Y:S04]  /*0190*/  @!P0 STS [R10], R7 ;  /* 0x000000070a008388 */ /* 0x0041e80000000800 */
[----:B------:R0:W-:Y:S04]  /*01a0*/  @P0 STS [R10], RZ ;  /* 0x000000ff0a000388 */ /* 0x0001e80000000800 */
[----:B---3--:R0:W-:Y:S04]  /*01b0*/  @!P1 STS [R4], R9 ;  /* 0x0000000904009388 */ /* 0x0081e80000000800 */
[----:B------:R0:W-:Y:S02]  /*01c0*/  @P1 STS [R4], RZ ;  /* 0x000000ff04001388 */ /* 0x0001e40000000800 */
.L_x_0:
[----:B------:R-:W-:Y:S01]  /*01d0*/  BAR.SYNC.DEFER_BLOCKING 0x0 ;  /* 0x0000000000007b1d */ /* 0x000fe20000010000 */
[----:B------:R-:W-:-:S13]  /*01e0*/  ISETP.GE.U32.AND P0, PT, R3, R8, PT ;  /* 0x000000080300720c */ /* 0x000fda0003f06070 */
[----:B0-----:R-:W-:-:S05]  /*01f0*/  @!P0 IMAD R7, R6, R11, RZ ;  /* 0x0000000b06078224 */ /* 0x001fca00078e02ff */
[----:B------:R-:W-:-:S04]  /*0200*/  @!P0 LEA R12, R7, UR4, 0x2 ;  /* 0x00000004070c8c11 */ /* 0x000fc8000f8e10ff */
[C---:B------:R-:W-:Y:S01]  /*0210*/  @!P0 LEA R7, R11.reuse, R12, 0x2 ;  /* 0x0000000c0b078211 */ /* 0x040fe200078e10ff */
[----:B------:R-:W-:Y:S01]  /*0220*/  IMAD.SHL.U32 R11, R11, 0x2, RZ ;  /* 0x000000020b0b7824 */ /* 0x000fe200078e00ff */
[----:B------:R-:W-:Y:S04]  /*0230*/  @!P0 LDS R12, [R12+-0x4] ;  /* 0xfffffc000c0c8984 */ /* 0x000fe80000000800 */
[----:B------:R-:W0:Y:S02]  /*0240*/  @!P0 LDS R9, [R7+-0x4] ;  /* 0xfffffc0007098984 */ /* 0x000e240000000800 */
[----:B0-----:R-:W-:-:S05]  /*0250*/  @!P0 IMAD.IADD R14, R12, 0x1, R9 ;  /* 0x000000010c0e8824 */ /* 0x001fca00078e0209 */
[----:B------:R1:W-:Y:S01]  /*0260*/  @!P0 STS [R7+-0x4], R14 ;  /* 0xfffffc0e07008388 */ /* 0x0003e20000000800 */
[----:B------:R-:W-:Y:S02]  /*0270*/  ISETP.GT.U32.AND P0, PT, R8, 0x1, PT ;  /* 0x000000010800780c */ /* 0x000fe40003f04070 */
[----:B------:R-:W-:-:S11]  /*0280*/  SHF.R.U32.HI R8, RZ, 0x1, R8 ;  /* 0x00000001ff087819 */ /* 0x000fd60000011608 */
[----:B-1----:R-:W-:Y:S05]  /*0290*/  @P0 BRA `(.L_x_0) ;  /* 0xfffffffc00cc0947 */ /* 0x002fea000383ffff */
[----:B------:R-:W-:Y:S01]  /*02a0*/  ISETP.NE.AND P0, PT, R3, RZ, PT ;  /* 0x000000ff0300720c */ /* 0x000fe20003f05270 */
[----:B------:R-:W-:-:S12]  /*02b0*/  UMOV UR5, 0x1 ;  /* 0x0000000100057882 */ /* 0x000fd80000000000 */
[----:B------:R-:W-:-:S05]  /*02c0*/  @!P0 LEA R7, R5, UR4, 0x3 ;  /* 0x0000000405078c11 */ /* 0x000fca000f8e18ff */
[----:B------:R0:W-:Y:S02]  /*02d0*/  @!P0 STS [R7+-0x4], RZ ;  /* 0xfffffcff07008388 */ /* 0x0001e40000000800 */
.L_x_1:
[----:B------:R-:W-:Y:S01]  /*02e0*/  BAR.SYNC.DEFER_BLOCKING 0x0 ;  /* 0x0000000000007b1d */ /* 0x000fe20000010000 */
[----:B------:R-:W-:Y:S02]  /*02f0*/  ISETP.GE.U32.AND P0, PT, R3, UR5, PT ;  /* 0x0000000503007c0c */ /* 0x000fe4000bf06070 */
[----:B------:R-:W-:-:S11]  /*0300*/  SHF.R.U32.HI R11, RZ, 0x1, R11 ;  /* 0x00000001ff0b7819 */ /* 0x000fd6000001160b */
[----:B0-----:R-:W-:-:S05]  /*0310*/  @!P0 IMAD R7, R6, R11, RZ ;  /* 0x0000000b06078224 */ /* 0x001fca00078e02ff */
[----:B------:R-:W-:-:S04]  /*0320*/  @!P0 LEA R8, R7, UR4, 0x2 ;  /* 0x0000000407088c11 */ /* 0x000fc8000f8e10ff */
[----:B------:R-:W-:Y:S01]  /*0330*/  @!P0 LEA R9, R11, R8, 0x2 ;  /* 0x000000080b098211 */ /* 0x000fe200078e10ff */
[----:B------:R-:W-:Y:S04]  /*0340*/  @!P0 LDS R7, [R8+-0x4] ;  /* 0xfffffc0008078984 */ /* 0x000fe80000000800 */
[----:B------:R-:W0:Y:S02]  /*0350*/  @!P0 LDS R12, [R9+-0x4] ;  /* 0xfffffc00090c8984 */ /* 0x000e240000000800 */
[----:B0-----:R-:W-:Y:S02]  /*0360*/  @!P0 IMAD.IADD R14, R7, 0x1, R12 ;  /* 0x00000001070e8824 */ /* 0x001fe400078e020c */
[----:B------:R1:W-:Y:S04]  /*0370*/  @!P0 STS [R8+-0x4], R12 ;  /* 0xfffffc0c08008388 */ /* 0x0003e80000000800 */
[----:B------:R1:W-:Y:S01]  /*0380*/  @!P0 STS [R9+-0x4], R14 ;  /* 0xfffffc0e09008388 */ /* 0x0003e20000000800 */
[----:B------:R-:W-:Y:S01]  /*0390*/  ISETP.LE.U32.AND P0, PT, R5, UR5, PT ;  /* 0x0000000505007c0c */ /* 0x000fe2000bf03070 */
[----:B------:R-:W-:-:S12]  /*03a0*/  USHF.L.U32 UR5, UR5, 0x1, URZ ;  /* 0x0000000105057899 */ /* 0x000fd800080006ff */
[----:B-1----:R-:W-:Y:S05]  /*03b0*/  @!P0 BRA `(.L_x_1) ;  /* 0xfffffffc00c88947 */ /* 0x002fea000383ffff */
[----:B------:R-:W0:Y:S01]  /*03c0*/  LDCU UR4, c[0x0][0x390] ;  /* 0x00007200ff0477ac */ /* 0x000e220008000800 */
[----:B------:R-:W-:Y:S01]  /*03d0*/  BAR.SYNC.DEFER_BLOCKING 0x0 ;  /* 0x0000000000007b1d */ /* 0x000fe20000010000 */
[----:B0-----:R-:W-:Y:S02]  /*03e0*/  ISETP.GE.AND P0, PT, R2, UR4, PT ;  /* 0x0000000402007c0c */ /* 0x001fe4000bf06270 */
[----:B------:R-:W-:-:S11]  /*03f0*/  ISETP.GE.U32.AND P1, PT, R0, UR4, PT ;  /* 0x0000000400007c0c */ /* 0x000fd6000bf26070 */
[----:B------:R-:W0:Y:S01]  /*0400*/  @!P0 LDS R5, [R10] ;  /* 0x000000000a058984 */ /* 0x000e220000000800 */
[----:B------:R-:W1:Y:S02]  /*0410*/  @!P0 LDC.64 R6, c[0x0][0x388] ;  /* 0x0000e200ff068b82 */ /* 0x000e640000000a00 */
[----:B-1----:R-:W-:-:S05]  /*0420*/  @!P0 IMAD.WIDE R2, R2, 0x4, R6 ;  /* 0x0000000402028825 */ /* 0x002fca00078e0206 */
[----:B0-----:R0:W-:Y:S01]  /*0430*/  @!P0 STG.E desc[UR6][R2.64], R5 ;  /* 0x0000000502008986 */ /* 0x0011e2000c101906 */
[----:B------:R-:W-:Y:S05]  /*0440*/  @P1 EXIT ;  /* 0x000000000000194d */ /* 0x000fea0003800000 */
[----:B0-----:R-:W0:Y:S01]  /*0450*/  LDS R5, [R4] ;  /* 0x0000000004057984 */ /* 0x001e220000000800 */
[----:B------:R-:W1:Y:S02]  /*0460*/  LDC.64 R2, c[0x0][0x388] ;  /* 0x0000e200ff027b82 */ /* 0x000e640000000a00 */
[----:B-1----:R-:W-:-:S05]  /*0470*/  IMAD.WIDE.U32 R2, R0, 0x4, R2 ;  /* 0x0000000400027825 */ /* 0x002fca00078e0002 */
[----:B0-----:R-:W-:Y:S01]  /*0480*/  STG.E desc[UR6][R2.64], R5 ;  /* 0x0000000502007986 */ /* 0x001fe2000c101906 */
[----:B------:R-:W-:Y:S05]  /*0490*/  EXIT ;  /* 0x000000000000794d */ /* 0x000fea0003800000 */
.L_x_2:
[----:B------:R-:W-:-:S00]  /*04a0*/  BRA `(.L_x_2) ;  /* 0xfffffffc00fc7947 */ /* 0x000fc0000383ffff */
[----:B------:R-:W-:-:S00]  /*04b0*/  NOP ;  /* 0x0000000000007918 */ /* 0x000fc00000000000 */
        /* <DEDUP_REMOVED lines=12> */
.L_x_8:


//--------------------- .text._Z8computeCPiS_i    --------------------------
	.section	.text._Z8computeCPiS_i,"ax",@progbits
	.align	128
        .global         _Z8computeCPiS_i
        .type           _Z8computeCPiS_i,@function
        .size           _Z8computeCPiS_i,(.L_x_9 - _Z8computeCPiS_i)
        .other          _Z8computeCPiS_i,@"STO_CUDA_ENTRY STV_DEFAULT"
_Z8computeCPiS_i:
.text._Z8computeCPiS_i:
[----:B------:R-:W-:Y:S01]  /*0000*/  LDC R1, c[0x0][0x37c] ;  /* 0x0000df00ff017b82 */ /* 0x000fe20000000800 */
[----:B------:R-:W0:Y:S07]  /*0010*/  S2R R7, SR_TID.X ;  /* 0x0000000000077919 */ /* 0x000e2e0000002100 */
[----:B------:R-:W0:Y:S01]  /*0020*/  LDC.64 R2, c[0x0][0x380] ;  /* 0x0000e000ff027b82 */ /* 0x000e220000000a00 */
[----:B------:R-:W1:Y:S07]  /*0030*/  LDCU.64 UR4, c[0x0][0x358] ;  /* 0x00006b00ff0477ac */ /* 0x000e6e0008000a00 */
[----:B------:R-:W2:Y:S01]  /*0040*/  LDC.64 R4, c[0x0][0x388] ;  /* 0x0000e200ff047b82 */ /* 0x000ea20000000a00 */
[----:B0-----:R-:W-:-:S06]  /*0050*/  IMAD.WIDE.U32 R2, R7, 0x4, R2 ;  /* 0x0000000407027825 */ /* 0x001fcc00078e0002 */
[----:B-1----:R-:W3:Y:S01]  /*0060*/  LDG.E R3, desc[UR4][R2.64+0x4] ;  /* 0x0000040402037981 */ /* 0x002ee2000c1e1900 */
[C---:B------:R-:W-:Y:S01]  /*0070*/  ISETP.NE.AND P0, PT, R7.reuse, 0x9, PT ;  /* 0x000000090700780c */ /* 0x040fe20003f05270 */
[----:B--2---:R-:W-:-:S05]  /*0080*/  IMAD.WIDE.U32 R4, R7, 0x4, R4 ;  /* 0x0000000407047825 */ /* 0x004fca00078e0004 */
[----:B---3--:R0:W-:Y:S07]  /*0090*/  STG.E desc[UR4][R4.64], R3 ;  /* 0x0000000304007986 */ /* 0x0081ee000c101904 */
[----:B------:R-:W-:Y:S05]  /*00a0*/  @P0 EXIT ;  /* 0x000000000000094d */ /* 0x000fea0003800000 */
[----:B0-----:R-:W0:Y:S08]  /*00b0*/  LDC R5, c[0x0][0x390] ;  /* 0x0000e400ff057b82 */ /* 0x001e300000000800 */
[----:B------:R-:W0:Y:S02]  /*00c0*/  LDC.64 R2, c[0x0][0x388] ;  /* 0x0000e200ff027b82 */ /* 0x000e240000000a00 */
[----:B0-----:R-:W-:Y:S01]  /*00d0*/  STG.E desc[UR4][R2.64+0x24], R5 ;  /* 0x0000240502007986 */ /* 0x001fe2000c101904 */
[----:B------:R-:W-:Y:S05]  /*00e0*/  EXIT ;  /* 0x000000000000794d */ /* 0x000fea0003800000 */
.L_x_3:
        /* <DEDUP_REMOVED lines=9> */
.L_x_9:


//--------------------- .text._Z13computeSharedPiiS_ --------------------------
	.section	.text._Z13computeSharedPiiS_,"ax",@progbits
	.align	128
        .global         _Z13computeSharedPiiS_
        .type           _Z13computeSharedPiiS_,@function
        .size           _Z13computeSharedPiiS_,(.L_x_10 - _Z13computeSharedPiiS_)
        .other          _Z13computeSharedPiiS_,@"STO_CUDA_ENTRY STV_DEFAULT"
_Z13computeSharedPiiS_:
.text._Z13computeSharedPiiS_:
[----:B------:R-:W-:Y:S01]  /*0000*/  LDC R1, c[0x0][0x37c] ;  /* 0x0000df00ff017b82 */ /* 0x000fe20000000800 */
[----:B------:R-:W0:Y:S07]  /*0010*/  S2R R7, SR_TID.X ;  /* 0x0000000000077919 */ /* 0x000e2e0000002100 */
[----:B------:R-:W1:Y:S01]  /*0020*/  S2UR UR6, SR_CTAID.X ;  /* 0x00000000000679c3 */ /* 0x000e620000002500 */
[----:B------:R-:W2:Y:S01]  /*0030*/  LDCU UR7, c[0x0][0x388] ;  /* 0x00007100ff0777ac */ /* 0x000ea20008000800 */
[----:B------:R-:W-:Y:S01]  /*0040*/  BSSY.RECONVERGENT B0, `(.L_x_4) ;  /* 0x0000015000007945 */ /* 0x000fe20003800200 */
[----:B------:R-:W-:-:S05]  /*0050*/  UMOV UR4, 0x400 ;  /* 0x0000040000047882 */ /* 0x000fca0000000000 */
[----:B------:R-:W1:Y:S08]  /*0060*/  LDC R0, c[0x0][0x360] ;  /* 0x0000d800ff007b82 */ /* 0x000e700000000800 */
[----:B------:R-:W3:Y:S01]  /*0070*/  S2UR UR5, SR_CgaCtaId ;  /* 0x00000000000579c3 */ /* 0x000ee20000008800 */
[----:B0-----:R-:W-:Y:S01]  /*0080*/  ISETP.GT.U32.AND P0, PT, R7, 0x9, PT ;  /* 0x000000090700780c */ /* 0x001fe20003f04070 */
[----:B-1----:R-:W-:-:S05]  /*0090*/  IMAD R5, R0, UR6, R7 ;  /* 0x0000000600057c24 */ /* 0x002fca000f8e0207 */
[----:B--2---:R-:W-:Y:S01]  /*00a0*/  ISETP.GE.AND P1, PT, R5, UR7, PT ;  /* 0x0000000705007c0c */ /* 0x004fe2000bf26270 */
[----:B------:R-:W0:Y:S01]  /*00b0*/  LDCU.64 UR6, c[0x0][0x358] ;  /* 0x00006b00ff0677ac */ /* 0x000e220008000a00 */
[----:B---3--:R-:W-:-:S06]  /*00c0*/  ULEA UR4, UR5, UR4, 0x18 ;  /* 0x0000000405047291 */ /* 0x008fcc000f8ec0ff */
[----:B------:R-:W-:-:S05]  /*00d0*/  LEA R0, R7, UR4, 0x2 ;  /* 0x0000000407007c11 */ /* 0x000fca000f8e10ff */
[----:B------:R1:W-:Y:S01]  /*00e0*/  @!P0 STS [R0], RZ ;  /* 0x000000ff00008388 */ /* 0x0003e20000000800 */
[----:B------:R-:W-:Y:S06]  /*00f0*/  BAR.SYNC.DEFER_BLOCKING 0x0 ;  /* 0x0000000000007b1d */ /* 0x000fec0000010000 */
[----:B------:R-:W-:Y:S05]  /*0100*/  @P1 BRA `(.L_x_5) ;  /* 0x0000000000201947 */ /* 0x000fea0003800000 */
[----:B------:R-:W2:Y:S02]  /*0110*/  LDC.64 R2, c[0x0][0x380] ;  /* 0x0000e000ff027b82 */ /* 0x000ea40000000a00 */
[----:B--2---:R-:W-:-:S06]  /*0120*/  IMAD.WIDE R2, R5, 0x4, R2 ;  /* 0x0000000405027825 */ /* 0x004fcc00078e0202 */
[----:B0-----:R-:W2:Y:S02]  /*0130*/  LDG.E R2, desc[UR6][R2.64] ;  /* 0x0000000602027981 */ /* 0x001ea4000c1e1900 */
[----:B--2---:R-:W-:-:S05]  /*0140*/  IMAD.HI R4, R2, 0x51eb851f, RZ ;  /* 0x51eb851f02047827 */ /* 0x004fca00078e02ff */
[----:B------:R-:W-:-:S04]  /*0150*/  SHF.R.U32.HI R5, RZ, 0x1f, R4 ;  /* 0x0000001fff057819 */ /* 0x000fc80000011604 */
[----:B------:R-:W-:-:S04]  /*0160*/  LEA.HI.SX32 R5, R4, R5, 0x1b ;  /* 0x0000000504057211 */ /* 0x000fc800078fdaff */
[----:B------:R-:W-:-:S05]  /*0170*/  LEA R5, R5, UR4, 0x2 ;  /* 0x0000000405057c11 */ /* 0x000fca000f8e10ff */
[----:B------:R2:W-:Y:S02]  /*0180*/  ATOMS.POPC.INC.32 RZ, [R5+URZ] ;  /* 0x0000000005ff7f8c */ /* 0x0005e4000d8000ff */
.L_x_5:
[----:B0-----:R-:W-:Y:S05]  /*0190*/  BSYNC.RECONVERGENT B0 ;  /* 0x0000000000007941 */ /* 0x001fea0003800200 */
.L_x_4:
[----:B------:R-:W-:Y:S06]  /*01a0*/  BAR.SYNC.DEFER_BLOCKING 0x0 ;  /* 0x0000000000007b1d */ /* 0x000fec0000010000 */
[----:B------:R-:W-:Y:S05]  /*01b0*/  @P0 EXIT ;  /* 0x000000000000094d */ /* 0x000fea0003800000 */
[----:B--2---:R-:W0:Y:S01]  /*01c0*/  LDS R5, [R0] ;  /* 0x0000000000057984 */ /* 0x004e220000000800 */
[----:B------:R-:W2:Y:S02]  /*01d0*/  LDC.64 R2, c[0x0][0x390] ;  /* 0x0000e400ff027b82 */ /* 0x000ea40000000a00 */
[----:B--2---:R-:W-:-:S05]  /*01e0*/  IMAD.WIDE.U32 R2, R7, 0x4, R2 ;  /* 0x0000000407027825 */ /* 0x004fca00078e0002 */
[----:B0-----:R-:W-:Y:S01]  /*01f0*/  REDG.E.ADD.STRONG.GPU desc[UR6][R2.64], R5 ;  /* 0x000000050200798e */ /* 0x001fe2000c12e106 */
[----:B------:R-:W-:Y:S05]  /*0200*/  EXIT ;  /* 0x000000000000794d */ /* 0x000fea0003800000 */
.L_x_6:
        /* <DEDUP_REMOVED lines=15> */
.L_x_10:


//--------------------- .text._Z13computeGlobalPiiS_ --------------------------
	.section	.text._Z13computeGlobalPiiS_,"ax",@progbits
	.align	128
        .global         _Z13computeGlobalPiiS_
        .type           _Z13computeGlobalPiiS_,@function
        .size           _Z13computeGlobalPiiS_,(.L_x_11 - _Z13computeGlobalPiiS_)
        .other          _Z13computeGlobalPiiS_,@"STO_CUDA_ENTRY STV_DEFAULT"
_Z13computeGlobalPiiS_:
.text._Z13computeGlobalPiiS_:
[----:B------:R-:W-:Y:S01]  /*0000*/  LDC R1, c[0x0][0x37c] ;  /* 0x0000df00ff017b82 */ /* 0x000fe20000000800 */
[----:B------:R-:W0:Y:S07]  /*0010*/  S2R R5, SR_TID.X ;  /* 0x0000000000057919 */ /* 0x000e2e0000002100 */
[----:B------:R-:W0:Y:S01]  /*0020*/  S2UR UR4, SR_CTAID.X ;  /* 0x00000000000479c3 */ /* 0x000e220000002500 */
[----:B------:R-:W1:Y:S07]  /*0030*/  LDCU UR5, c[0x0][0x388] ;  /* 0x00007100ff0577ac */ /* 0x000e6e0008000800 */
[----:B------:R-:W0:Y:S02]  /*0040*/  LDC R0, c[0x0][0x360] ;  /* 0x0000d800ff007b82 */ /* 0x000e240000000800 */
[----:B0-----:R-:W-:-:S05]  /*0050*/  IMAD R5, R0, UR4, R5 ;  /* 0x0000000400057c24 */ /* 0x001fca000f8e0205 */
[----:B-1----:R-:W-:-:S13]  /*0060*/  ISETP.GE.AND P0, PT, R5, UR5, PT ;  /* 0x0000000505007c0c */ /* 0x002fda000bf06270 */
[----:B------:R-:W-:Y:S05]  /*0070*/  @P0 EXIT ;  /* 0x000000000000094d */ /* 0x000fea0003800000 */
[----:B------:R-:W0:Y:S01]  /*0080*/  LDC.64 R2, c[0x0][0x380] ;  /* 0x0000e000ff027b82 */ /* 0x000e220000000a00 */
[----:B------:R-:W1:Y:S01]  /*0090*/  LDCU.64 UR4, c[0x0][0x358] ;  /* 0x00006b00ff0477ac */ /* 0x000e620008000a00 */
[----:B0-----:R-:W-:-:S06]  /*00a0*/  IMAD.WIDE R2, R5, 0x4, R2 ;  /* 0x0000000405027825 */ /* 0x001fcc00078e0202 */
[----:B------:R-:W0:Y:S01]  /*00b0*/  LDC.64 R4, c[0x0][0x390] ;  /* 0x0000e400ff047b82 */ /* 0x000e220000000a00 */
[----:B-1----:R-:W2:Y:S01]  /*00c0*/  LDG.E R2, desc[UR4][R2.64] ;  /* 0x0000000402027981 */ /* 0x002ea2000c1e1900 */
[----:B------:R-:W-:Y:S02]  /*00d0*/  HFMA2 R9, -RZ, RZ, 0, 5.9604644775390625e-08 ;  /* 0x00000001ff097431 */ /* 0x000fe400000001ff */
[----:B--2---:R-:W-:-:S05]  /*00e0*/  IMAD.HI R0, R2, 0x51eb851f, RZ ;  /* 0x51eb851f02007827 */ /* 0x004fca00078e02ff */
[----:B------:R-:W-:-:S04]  /*00f0*/  SHF.R.U32.HI R7, RZ, 0x1f, R0 ;  /* 0x0000001fff077819 */ /* 0x000fc80000011600 */
[----:B------:R-:W-:-:S05]  /*0100*/  LEA.HI.SX32 R7, R0, R7, 0x1b ;  /* 0x0000000700077211 */ /* 0x000fca00078fdaff */
[----:B0-----:R-:W-:-:S05]  /*0110*/  IMAD.WIDE R4, R7, 0x4, R4 ;  /* 0x0000000407047825 */ /* 0x001fca00078e0204 */
[----:B------:R-:W-:Y:S01]  /*0120*/  REDG.E.ADD.STRONG.GPU desc[UR4][R4.64], R9 ;  /* 0x000000090400798e */ /* 0x000fe2000c12e104 */
[----:B------:R-:W-:Y:S05]  /*0130*/  EXIT ;  /* 0x000000000000794d */ /* 0x000fea0003800000 */
.L_x_7:
        /* <DEDUP_REMOVED lines=12> */
.L_x_11:


//--------------------- .nv.shared._Z13inclusiveScanPiS_i --------------------------
	.section	.nv.shared._Z13inclusiveScanPiS_i,"aw",@nobits
	.sectionflags	@""
	.align	16
	.zero		1024


//--------------------- .nv.shared.reserved.0     --------------------------
	.section	.nv.shared.reserved.0,"aw",@nobits
	.weak		__nv_reservedSMEM_offset_0_alias
	.size		__nv_reservedSMEM_offset_0_alias, 0, 64
	.other		__nv_reservedSMEM_offset_0_alias,@"STO_CUDA_RESERVED_SHARED STV_DEFAULT"
__nv_reservedSMEM_offset_0_alias:
	.zero		0
	.zero		64


//--------------------- .nv.shared._Z8computeCPiS_i --------------------------
	.section	.nv.shared._Z8computeCPiS_i,"aw",@nobits
	.sectionflags	@""
	.align	16
	.zero		1024


//--------------------- .nv.shared._Z13computeSharedPiiS_ --------------------------
	.section	.nv.shared._Z13computeSharedPiiS_,"aw",@nobits
	.sectionflags	@""
	.align	16
.nv.shared._Z13computeSharedPiiS_:
	.zero		1072


//--------------------- .nv.shared._Z13computeGlobalPiiS_ --------------------------
	.section	.nv.shared._Z13computeGlobalPiiS_,"aw",@nobits
	.sectionflags	@""
	.align	16
	.zero		1024


//--------------------- .nv.constant0._Z13inclusiveScanPiS_i --------------------------
	.section	.nv.constant0._Z13inclusiveScanPiS_i,"a",@progbits
	.sectionflags	@""
	.align	4
.nv.constant0._Z13inclusiveScanPiS_i:
	.zero		916


//--------------------- .nv.constant0._Z8computeCPiS_i --------------------------
	.section	.nv.constant0._Z8computeCPiS_i,"a",@progbits
	.sectionflags	@""
	.align	4
.nv.constant0._Z8computeCPiS_i:
	.zero		916


//--------------------- .nv.constant0._Z13computeSharedPiiS_ --------------------------
	.section	.nv.constant0._Z13computeSharedPiiS_,"a",@progbits
	.sectionflags	@""
	.align	4
.nv.constant0._Z13computeSharedPiiS_:
	.zero		920


//--------------------- .nv.constant0._Z13computeGlobalPiiS_ --------------------------
	.section	.nv.constant0._Z13computeGlobalPiiS_,"a",@progbits
	.sectionflags	@""
	.align	4
.nv.constant0._Z13computeGlobalPiiS_:
	.zero		920


//--------------------- SYMBOLS --------------------------

	.type		.nv.reservedSmem.offset0,@object
	.size		.nv.reservedSmem.offset0,0x4
	.type		.nv.reservedSmem.cap,@object
	.size		.nv.reservedSmem.cap,0x4
